//
// Generated by NVIDIA NVVM Compiler
//
// Compiler Build ID: CL-36424714
// Cuda compilation tools, release 13.0, V13.0.88
// Based on NVVM 20.0.0
//

.version 9.0
.target sm_100
.address_size 64

.func _ZN4Sub11fEv
(
	.param .b64 _ZN4Sub11fEv_param_0
)
;
.func  (.param .b64 func_retval0) _Z14createOnDeviceI4Base4Sub1EPT_v
()
;
.func _ZN4Sub21fEv
(
	.param .b64 _ZN4Sub21fEv_param_0
)
;
.func  (.param .b64 func_retval0) _Z14createOnDeviceI4Base4Sub2EPT_v
()
;
.extern .func  (.param .b32 func_retval0) vprintf
(
	.param .b64 vprintf_param_0,
	.param .b64 vprintf_param_1
)
;
.extern .func  (.param .b64 func_retval0) malloc
(
	.param .b64 malloc_param_0
)
;
.global .align 8 .u64 _ZTV4Sub1[3] = {0, 0, _ZN4Sub11fEv};
.global .align 8 .u64 Sub1_deviceCreate = _Z14createOnDeviceI4Base4Sub1EPT_v;
.global .align 8 .u64 _ZTV4Sub2[3] = {0, 0, _ZN4Sub21fEv};
.global .align 8 .u64 Sub2_deviceCreate = _Z14createOnDeviceI4Base4Sub2EPT_v;
.global .align 1 .b8 $str[10] = {104, 101, 108, 108, 111, 32, 49, 33, 10};
.global .align 1 .b8 $str$1[10] = {104, 101, 108, 108, 111, 32, 50, 33, 10};

.func _ZN4Sub11fEv(
	.param .b64 _ZN4Sub11fEv_param_0
)
{
	.reg .b32 	%r<3>;
	.reg .b64 	%rd<3>;

	mov.u64 	%rd1, $str;
	cvta.global.u64 	%rd2, %rd1;
	{ // callseq 0, 0
	.param .b64 param0;
	st.param.b64 	[param0], %rd2;
	.param .b64 param1;
	st.param.b64 	[param1], 0;
	.param .b32 retval0;
	call.uni (retval0), 
	vprintf, 
	(
	param0, 
	param1
	);
	ld.param.b32 	%r1, [retval0];
	} // callseq 0
	ret;

}
.func  (.param .b64 func_retval0) _Z14createOnDeviceI4Base4Sub1EPT_v()
{
	.reg .b64 	%rd<6>;

	{ // callseq 1, 0
	.param .b64 param0;
	st.param.b64 	[param0], 8;
	.param .b64 retval0;
	call.uni (retval0), 
	malloc, 
	(
	param0
	);
	ld.param.b64 	%rd1, [retval0];
	} // callseq 1
	mov.u64 	%rd3, _ZTV4Sub1;
	cvta.global.u64 	%rd4, %rd3;
	add.s64 	%rd5, %rd4, 16;
	st.u64 	[%rd1], %rd5;
	st.param.b64 	[func_retval0], %rd1;
	ret;

}
.func _ZN4Sub21fEv(
	.param .b64 _ZN4Sub21fEv_param_0
)
{
	.reg .b32 	%r<3>;
	.reg .b64 	%rd<3>;

	mov.u64 	%rd1, $str$1;
	cvta.global.u64 	%rd2, %rd1;
	{ // callseq 2, 0
	.param .b64 param0;
	st.param.b64 	[param0], %rd2;
	.param .b64 param1;
	st.param.b64 	[param1], 0;
	.param .b32 retval0;
	call.uni (retval0), 
	vprintf, 
	(
	param0, 
	param1
	);
	ld.param.b32 	%r1, [retval0];
	} // callseq 2
	ret;

}
.func  (.param .b64 func_retval0) _Z14createOnDeviceI4Base4Sub2EPT_v()
{
	.reg .b64 	%rd<6>;

	{ // callseq 3, 0
	.param .b64 param0;
	st.param.b64 	[param0], 8;
	.param .b64 retval0;
	call.uni (retval0), 
	malloc, 
	(
	param0
	);
	ld.param.b64 	%rd1, [retval0];
	} // callseq 3
	mov.u64 	%rd3, _ZTV4Sub2;
	cvta.global.u64 	%rd4, %rd3;
	add.s64 	%rd5, %rd4, 16;
	st.u64 	[%rd1], %rd5;
	st.param.b64 	[func_retval0], %rd1;
	ret;

}
	// .globl	_Z6runnerPFP4BasevE
.visible .entry _Z6runnerPFP4BasevE(
	.param .u64 .ptr .align 1 _Z6runnerPFP4BasevE_param_0
)
{
	.reg .b64 	%rd<6>;

	ld.param.u64 	%rd1, [_Z6runnerPFP4BasevE_param_0];
	{ // callseq 4, 0
	.param .b64 retval0;
	prototype_4 : .callprototype (.param .b64 _) _ ();
	call (retval0), 
	%rd1, 
	(
	)
	, prototype_4;
	ld.param.b64 	%rd2, [retval0];
	} // callseq 4
	ld.u64 	%rd4, [%rd2];
	ld.u64 	%rd5, [%rd4];
	{ // callseq 5, 0
	.param .b64 param0;
	st.param.b64 	[param0], %rd2;
	prototype_5 : .callprototype ()_ (.param .b64 _);
	call 
	%rd5, 
	(
	param0
	)
	, prototype_5;
	} // callseq 5
	ret;

}


// ===== COMPILED SASS (sm_100) =====

	.target	sm_100

	.elftype	@"ET_EXEC"


//--------------------- .note.nv.tkinfo           --------------------------
	.section	.note.nv.tkinfo,"",@"SHT_NOTE"
	.sectionflags	@"SHF_NOTE_NV_TKINFO"
	.tkinfo
        /*0018*/ 	.word	0x00000002
        /*0030*/ 	.string	""
        /*0030*/ 	.string	"ptxas"
        /*0030*/ 	.string	"Cuda compilation tools, release 13.0, V13.0.88"
        /*0030*/ 	.string	"Build cuda_13.0.r13.0/compiler.36424714_0"
        /*0030*/ 	.string	"-arch sm_100 -m 64 "



//--------------------- .note.nv.cuinfo           --------------------------
	.section	.note.nv.cuinfo,"",@"SHT_NOTE"
	.sectionflags	@"SHF_NOTE_NV_CUINFO"
        /*0018*/ 	.short	0x0002
        /*001a*/ 	.short	0x0064
        /*001c*/ 	.short	0x0082
	.zero		2


//--------------------- .nv.info                  --------------------------
	.section	.nv.info,"",@"SHT_CUDA_INFO"
	.align	4


	//----- nvinfo : EIATTR_REGCOUNT
	.align		4
        /*0000*/ 	.byte	0x04, 0x2f
        /*0002*/ 	.short	(.L_7 - .L_6)
	.align		4
.L_6:
        /*0004*/ 	.word	index@(_Z6runnerPFP4BasevE)
        /*0008*/ 	.word	0x00000018


	//----- nvinfo : EIATTR_FRAME_SIZE
	.align		4
.L_7:
        /*000c*/ 	.byte	0x04, 0x11
        /*000e*/ 	.short	(.L_9 - .L_8)
	.align		4
.L_8:
        /*0010*/ 	.word	index@($_Z6runnerPFP4BasevE$_ZN4Sub21fEv)
        /*0014*/ 	.word	0x00000018


	//----- nvinfo : EIATTR_FRAME_SIZE
	.align		4
.L_9:
        /*0018*/ 	.byte	0x04, 0x11
        /*001a*/ 	.short	(.L_11 - .L_10)
	.align		4
.L_10:
        /*001c*/ 	.word	index@($_Z6runnerPFP4BasevE$_ZN4Sub11fEv)
        /*0020*/ 	.word	0x00000018


	//----- nvinfo : EIATTR_FRAME_SIZE
	.align		4
.L_11:
        /*0024*/ 	.byte	0x04, 0x11
        /*0026*/ 	.short	(.L_13 - .L_12)
	.align		4
.L_12:
        /*0028*/ 	.word	index@($_Z6runnerPFP4BasevE$_Z14createOnDeviceI4Base4Sub2EPT_v)
        /*002c*/ 	.word	0x00000018


	//----- nvinfo : EIATTR_FRAME_SIZE
	.align		4
.L_13:
        /*0030*/ 	.byte	0x04, 0x11
        /*0032*/ 	.short	(.L_15 - .L_14)
	.align		4
.L_14:
        /*0034*/ 	.word	index@($_Z6runnerPFP4BasevE$_Z14createOnDeviceI4Base4Sub1EPT_v)
        /*0038*/ 	.word	0x00000018


	//----- nvinfo : EIATTR_FRAME_SIZE
	.align		4
.L_15:
        /*003c*/ 	.byte	0x04, 0x11
        /*003e*/ 	.short	(.L_17 - .L_16)
	.align		4
.L_16:
        /*0040*/ 	.word	index@(_Z6runnerPFP4BasevE)
        /*0044*/ 	.word	0x00000018


	//----- nvinfo : EIATTR_MIN_STACK_SIZE
	.align		4
.L_17:
        /*0048*/ 	.byte	0x04, 0x12
        /*004a*/ 	.short	(.L_19 - .L_18)
	.align		4
.L_18:
        /*004c*/ 	.word	index@(_Z6runnerPFP4BasevE)
        /*0050*/ 	.word	0x00000018
.L_19:


//--------------------- .nv.compat                --------------------------
	.section	.nv.compat,"",@"SHT_CUDA_COMPAT_INFO"
	.align	4
        /*0000*/ 	.byte	0x02, 0x09, 0x00, 0x00, 0x02, 0x02, 0x01, 0x00, 0x02, 0x05, 0x05, 0x00, 0x03, 0x07, 0x01, 0x01
        /*0010*/ 	.byte	0x02, 0x03, 0x00, 0x00, 0x02, 0x06, 0x01, 0x00, 0x04, 0x0b, 0x08, 0x00, 0x09, 0x00, 0x00, 0x00
        /*0020*/ 	.byte	0x00, 0x00, 0x00, 0x00


//--------------------- .nv.info._Z6runnerPFP4BasevE --------------------------
	.section	.nv.info._Z6runnerPFP4BasevE,"",@"SHT_CUDA_INFO"
	.sectionflags	@""
	.align	4


	//----- nvinfo : EIATTR_CUDA_API_VERSION
	.align		4
        /*0000*/ 	.byte	0x04, 0x37
        /*0002*/ 	.short	(.L_21 - .L_20)
.L_20:
        /*0004*/ 	.word	0x00000082


	//----- nvinfo : EIATTR_KPARAM_INFO
	.align		4
.L_21:
        /*0008*/ 	.byte	0x04, 0x17
        /*000a*/ 	.short	(.L_23 - .L_22)
.L_22:
        /*000c*/ 	.word	0x00000000
        /*0010*/ 	.short	0x0000
        /*0012*/ 	.short	0x0000
        /*0014*/ 	.byte	0x00, 0xf5, 0x21, 0x00


	//----- nvinfo : EIATTR_SPARSE_MMA_MASK
	.align		4
.L_23:
        /*0018*/ 	.byte	0x03, 0x50
        /*001a*/ 	.short	0x0000


	//----- nvinfo : EIATTR_MAXREG_COUNT
	.align		4
        /*001c*/ 	.byte	0x03, 0x1b
        /*001e*/ 	.short	0x00ff


	//----- nvinfo : EIATTR_EXTERNS
	.align		4
        /*0020*/ 	.byte	0x04, 0x0f
        /*0022*/ 	.short	(.L_25 - .L_24)


	//   ....[0]....
	.align		4
.L_24:
        /*0024*/ 	.word	index@(vprintf)


	//   ....[1]....
	.align		4
        /*0028*/ 	.word	index@(malloc)


	//----- nvinfo : EIATTR_MERCURY_ISA_VERSION
	.align		4
.L_25:
        /*002c*/ 	.byte	0x03, 0x5f
        /*002e*/ 	.short	0x0101


	//----- nvinfo : EIATTR_VRC_CTA_INIT_COUNT
	.align		4
        /*0030*/ 	.byte	0x02, 0x4a
	.zero		1
	.zero		1


	//----- nvinfo : EIATTR_SYSCALL_OFFSETS
	.align		4
        /*0034*/ 	.byte	0x04, 0x46
        /*0036*/ 	.short	(.L_27 - .L_26)


	//   ....[0]....
.L_26:
        /*0038*/ 	.word	0x000001a0


	//   ....[1]....
        /*003c*/ 	.word	0x000003a0


	//   ....[2]....
        /*0040*/ 	.word	0x00000590


	//   ....[3]....
        /*0044*/ 	.word	0x000006e0


	//----- nvinfo : EIATTR_EXIT_INSTR_OFFSETS
	.align		4
.L_27:
        /*0048*/ 	.byte	0x04, 0x1c
        /*004a*/ 	.short	(.L_29 - .L_28)


	//   ....[0]....
.L_28:
        /*004c*/ 	.word	0x000000b0


	//----- nvinfo : EIATTR_CRS_STACK_SIZE
	.align		4
.L_29:
        /*0050*/ 	.byte	0x04, 0x1e
        /*0052*/ 	.short	(.L_31 - .L_30)
.L_30:
        /*0054*/ 	.word	0x00000000


	//----- nvinfo : EIATTR_CBANK_PARAM_SIZE
	.align		4
.L_31:
        /*0058*/ 	.byte	0x03, 0x19
        /*005a*/ 	.short	0x0008


	//----- nvinfo : EIATTR_PARAM_CBANK
	.align		4
        /*005c*/ 	.byte	0x04, 0x0a
        /*005e*/ 	.short	(.L_33 - .L_32)
	.align		4
.L_32:
        /*0060*/ 	.word	index@(.nv.constant0._Z6runnerPFP4BasevE)
        /*0064*/ 	.short	0x0380
        /*0066*/ 	.short	0x0008


	//----- nvinfo : EIATTR_SW_WAR
	.align		4
.L_33:
        /*0068*/ 	.byte	0x04, 0x36
        /*006a*/ 	.short	(.L_35 - .L_34)
.L_34:
        /*006c*/ 	.word	0x00000008
.L_35:


//--------------------- .nv.callgraph             --------------------------
	.section	.nv.callgraph,"",@"SHT_CUDA_CALLGRAPH"
	.align	4
	.sectionentsize	8
	.align		4
        /*0000*/ 	.word	0x00000000
	.align		4
        /*0004*/ 	.word	0xffffffff
	.align		4
        /*0008*/ 	.word	index@(_Z6runnerPFP4BasevE)
	.align		4
        /*000c*/ 	.word	index@(vprintf)
	.align		4
        /*0010*/ 	.word	index@(_Z6runnerPFP4BasevE)
	.align		4
        /*0014*/ 	.word	index@(malloc)
	.align		4
        /*0018*/ 	.word	0x00000000
	.align		4
        /*001c*/ 	.word	0xfffffffe
	.align		4
        /*0020*/ 	.word	0x00000000
	.align		4
        /*0024*/ 	.word	0xfffffffd
	.align		4
        /*0028*/ 	.word	0x00000000
	.align		4
        /*002c*/ 	.word	0xfffffffc


//--------------------- .nv.constant4             --------------------------
	.section	.nv.constant4,"a",@progbits
	.align	8
	.align		8
.nv.constant4:
        /*0000*/ 	.dword	vprintf
	.align		8
        /*0008*/ 	.dword	malloc
	.align		8
        /*0010*/ 	.dword	_ZTV4Sub1
	.align		8
        /*0018*/ 	.dword	Sub1_deviceCreate
	.align		8
        /*0020*/ 	.dword	_ZTV4Sub2
	.align		8
        /*0028*/ 	.dword	Sub2_deviceCreate
	.align		8
        /*0030*/ 	.dword	$str
	.align		8
        /*0038*/ 	.dword	$str$1


//--------------------- .text._Z6runnerPFP4BasevE --------------------------
	.section	.text._Z6runnerPFP4BasevE,"ax",@progbits
	.align	128
        .global         _Z6runnerPFP4BasevE
        .type           _Z6runnerPFP4BasevE,@function
        .size           _Z6runnerPFP4BasevE,(.L_x_8 - _Z6runnerPFP4BasevE)
        .other          _Z6runnerPFP4BasevE,@"STO_CUDA_ENTRY STV_DEFAULT"
_Z6runnerPFP4BasevE:
.text._Z6runnerPFP4BasevE:
[----:B------:R-:W0:Y:S08]  /*0000*/  LDC R1, c[0x0][0x37c] ;  /* 0x0000df00ff017b82 */ /* 0x000e300000000800 */
[----:B------:R-:W1:Y:S01]  /*0010*/  LDC.64 R4, c[0x0][0x380] ;  /* 0x0000e000ff047b82 */ /* 0x000e620000000a00 */
[----:B------:R-:W-:Y:S01]  /*0020*/  MOV R20, 0x60 ;  /* 0x0000006000147802 */ /* 0x000fe20000000f00 */
[----:B------:R-:W-:Y:S01]  /*0030*/  IMAD.MOV.U32 R21, RZ, RZ, 0x0 ;  /* 0x00000000ff157424 */ /* 0x000fe200078e00ff */
[----:B------:R-:W2:Y:S06]  /*0040*/  LDCU.64 UR36, c[0x0][0x358] ;  /* 0x00006b00ff2477ac */ /* 0x000eac0008000a00 */
[----:B012---:R-:W-:Y:S05]  /*0050*/  CALL.REL.NOINC R4 `(_Z6runnerPFP4BasevE) ;  /* 0xfffffffc04e87344 */ /* 0x007fea0003c3ffff */
[----:B------:R-:W2:Y:S01]  /*0060*/  LD.E.64 R2, desc[UR36][R4.64] ;  /* 0x0000002404027980 */ /* 0x000ea2000c101b00 */
[----:B------:R-:W-:Y:S01]  /*0070*/  MOV R20, 0xb0 ;  /* 0x000000b000147802 */ /* 0x000fe20000000f00 */
[----:B------:R-:W-:Y:S02]  /*0080*/  IMAD.MOV.U32 R21, RZ, RZ, 0x0 ;  /* 0x00000000ff157424 */ /* 0x000fe400078e00ff */
[----:B--2---:R-:W5:Y:S05]  /*0090*/  LD.E.64 R2, desc[UR36][R2.64] ;  /* 0x0000002402027980 */ /* 0x004f6a000c101b00 */
[----:B-----5:R-:W-:Y:S05]  /*00a0*/  CALL.REL.NOINC R2 `(_Z6runnerPFP4BasevE) ;  /* 0xfffffffc02d47344 */ /* 0x020fea0003c3ffff */
[----:B------:R-:W-:Y:S05]  /*00b0*/  EXIT ;  /* 0x000000000000794d */ /* 0x000fea0003800000 */
        .type           $_Z6runnerPFP4BasevE$_Z14createOnDeviceI4Base4Sub1EPT_v,@function
        .size           $_Z6runnerPFP4BasevE$_Z14createOnDeviceI4Base4Sub1EPT_v,($_Z6runnerPFP4BasevE$_Z14createOnDeviceI4Base4Sub2EPT_v - $_Z6runnerPFP4BasevE$_Z14createOnDeviceI4Base4Sub1EPT_v)
$_Z6runnerPFP4BasevE$_Z14createOnDeviceI4Base4Sub1EPT_v:
[----:B------:R-:W-:-:S05]  /*00c0*/  VIADD R1, R1, 0xffffffe8 ;  /* 0xffffffe801017836 */ /* 0x000fca0000000000 */
[----:B------:R-:W-:Y:S04]  /*00d0*/  STL [R1+0x10], R19 ;  /* 0x0000101301007387 */ /* 0x000fe80000100800 */
[----:B------:R0:W-:Y:S04]  /*00e0*/  STL [R1+0xc], R18 ;  /* 0x00000c1201007387 */ /* 0x0001e80000100800 */
[----:B------:R-:W-:Y:S04]  /*00f0*/  STL [R1+0x8], R17 ;  /* 0x0000081101007387 */ /* 0x000fe80000100800 */
[----:B------:R-:W-:Y:S04]  /*0100*/  STL [R1+0x4], R16 ;  /* 0x0000041001007387 */ /* 0x000fe80000100800 */
[----:B------:R1:W-:Y:S01]  /*0110*/  STL [R1], R2 ;  /* 0x0000000201007387 */ /* 0x0003e20000100800 */
[----:B------:R-:W-:Y:S01]  /*0120*/  MOV R0, 0x8 ;  /* 0x0000000800007802 */ /* 0x000fe20000000f00 */
[----:B0-----:R-:W0:Y:S01]  /*0130*/  LDC.64 R18, c[0x0][0x358] ;  /* 0x0000d600ff127b82 */ /* 0x001e220000000a00 */
[----:B------:R-:W-:-:S02]  /*0140*/  HFMA2 R4, -RZ, RZ, 0, 4.76837158203125e-07 ;  /* 0x00000008ff047431 */ /* 0x000fc400000001ff */
[----:B------:R-:W-:-:S05]  /*0150*/  IMAD.MOV.U32 R5, RZ, RZ, RZ ;  /* 0x000000ffff057224 */ /* 0x000fca00078e00ff */
[----:B-1----:R1:W2:Y:S01]  /*0160*/  LDC.64 R2, c[0x4][R0] ;  /* 0x0100000000027b82 */ /* 0x0022a20000000a00 */
[----:B------:R-:W-:Y:S01]  /*0170*/  IMAD.MOV.U32 R16, RZ, RZ, R20 ;  /* 0x000000ffff107224 */ /* 0x000fe200078e0014 */
[----:B------:R-:W-:-:S07]  /*0180*/  MOV R17, R21 ;  /* 0x0000001500117202 */ /* 0x000fce0000000f00 */
[----:B------:R-:W-:-:S07]  /*0190*/  LEPC R20, `(.L_x_0) ;  /* 0x000000001014794e */ /* 0x000fce0000000000 */
[----:B012---:R-:W-:Y:S05]  /*01a0*/  CALL.ABS.NOINC R2 ;  /* 0x0000000002007343 */ /* 0x007fea0003c00000 */
.L_x_0:
[----:B------:R-:W0:Y:S01]  /*01b0*/  LDCU.64 UR4, c[0x4][0x10] ;  /* 0x01000200ff0477ac */ /* 0x000e220008000a00 */
[----:B------:R-:W-:Y:S01]  /*01c0*/  R2UR UR6, R18 ;  /* 0x00000000120672ca */ /* 0x000fe200000e0000 */
[----:B------:R-:W-:Y:S01]  /*01d0*/  IMAD.MOV.U32 R20, RZ, RZ, R16 ;  /* 0x000000ffff147224 */ /* 0x000fe200078e0010 */
[----:B------:R-:W-:Y:S01]  /*01e0*/  R2UR UR7, R19 ;  /* 0x00000000130772ca */ /* 0x000fe200000e0000 */
[----:B------:R-:W-:Y:S01]  /*01f0*/  IMAD.MOV.U32 R21, RZ, RZ, R17 ;  /* 0x000000ffff157224 */ /* 0x000fe200078e0011 */
[----:B0-----:R-:W-:-:S04]  /*0200*/  UIADD3 UR4, UP0, UPT, UR4, 0x10, URZ ;  /* 0x0000001004047890 */ /* 0x001fc8000ff1e0ff */
[----:B------:R-:W-:Y:S02]  /*0210*/  UIADD3.X UR5, UPT, UPT, URZ, UR5, URZ, UP0, !UPT ;  /* 0x00000005ff057290 */ /* 0x000fe400087fe4ff */
[----:B------:R-:W-:-:S04]  /*0220*/  MOV R2, UR4 ;  /* 0x0000000400027c02 */ /* 0x000fc80008000f00 */
[----:B------:R-:W-:-:S05]  /*0230*/  IMAD.U32 R3, RZ, RZ, UR5 ;  /* 0x00000005ff037e24 */ /* 0x000fca000f8e00ff */
[----:B------:R0:W-:Y:S04]  /*0240*/  ST.E.64 desc[UR6][R4.64], R2 ;  /* 0x0000000204007985 */ /* 0x0001e8000c101b06 */
[----:B------:R-:W2:Y:S04]  /*0250*/  LDL R16, [R1+0x4] ;  /* 0x0000040001107983 */ /* 0x000ea80000100800 */
[----:B------:R-:W2:Y:S04]  /*0260*/  LDL R17, [R1+0x8] ;  /* 0x0000080001117983 */ /* 0x000ea80000100800 */
[----:B------:R-:W2:Y:S04]  /*0270*/  LDL R18, [R1+0xc] ;  /* 0x00000c0001127983 */ /* 0x000ea80000100800 */
[----:B0-----:R-:W2:Y:S04]  /*0280*/  LDL R2, [R1] ;  /* 0x0000000001027983 */ /* 0x001ea80000100800 */
[----:B------:R0:W2:Y:S02]  /*0290*/  LDL R19, [R1+0x10] ;  /* 0x0000100001137983 */ /* 0x0000a40000100800 */
[----:B0-----:R-:W-:Y:S01]  /*02a0*/  VIADD R1, R1, 0x18 ;  /* 0x0000001801017836 */ /* 0x001fe20000000000 */
[----:B--2---:R-:W-:Y:S06]  /*02b0*/  RET.REL.NODEC R20 `(_Z6runnerPFP4BasevE) ;  /* 0xfffffffc14507950 */ /* 0x004fec0003c3ffff */
        .type           $_Z6runnerPFP4BasevE$_Z14createOnDeviceI4Base4Sub2EPT_v,@function
        .size           $_Z6runnerPFP4BasevE$_Z14createOnDeviceI4Base4Sub2EPT_v,($_Z6runnerPFP4BasevE$_ZN4Sub11fEv - $_Z6runnerPFP4BasevE$_Z14createOnDeviceI4Base4Sub2EPT_v)
$_Z6runnerPFP4BasevE$_Z14createOnDeviceI4Base4Sub2EPT_v:
[----:B------:R-:W-:-:S05]  /*02c0*/  IADD3 R1, PT, PT, R1, -0x18, RZ ;  /* 0xffffffe801017810 */ /* 0x000fca0007ffe0ff */
[----:B------:R-:W-:Y:S04]  /*02d0*/  STL [R1+0x10], R19 ;  /* 0x0000101301007387 */ /* 0x000fe80000100800 */
[----:B------:R0:W-:Y:S04]  /*02e0*/  STL [R1+0xc], R18 ;  /* 0x00000c1201007387 */ /* 0x0001e80000100800 */
[----:B------:R-:W-:Y:S04]  /*02f0*/  STL [R1+0x8], R17 ;  /* 0x0000081101007387 */ /* 0x000fe80000100800 */
[----:B------:R-:W-:Y:S04]  /*0300*/  STL [R1+0x4], R16 ;  /* 0x0000041001007387 */ /* 0x000fe80000100800 */
[----:B------:R1:W-:Y:S01]  /*0310*/  STL [R1], R2 ;  /* 0x0000000201007387 */ /* 0x0003e20000100800 */
[----:B------:R-:W-:Y:S01]  /*0320*/  MOV R0, 0x8 ;  /* 0x0000000800007802 */ /* 0x000fe20000000f00 */
[----:B0-----:R-:W0:Y:S01]  /*0330*/  LDC.64 R18, c[0x0][0x358] ;  /* 0x0000d600ff127b82 */ /* 0x001e220000000a00 */
[----:B------:R-:W-:-:S02]  /*0340*/  IMAD.MOV.U32 R4, RZ, RZ, 0x8 ;  /* 0x00000008ff047424 */ /* 0x000fc400078e00ff */
[----:B------:R-:W-:-:S05]  /*0350*/  IMAD.MOV.U32 R5, RZ, RZ, RZ ;  /* 0x000000ffff057224 */ /* 0x000fca00078e00ff */
[----:B-1----:R1:W2:Y:S01]  /*0360*/  LDC.64 R2, c[0x4][R0] ;  /* 0x0100000000027b82 */ /* 0x0022a20000000a00 */
[----:B------:R-:W-:Y:S01]  /*0370*/  MOV R16, R20 ;  /* 0x0000001400107202 */ /* 0x000fe20000000f00 */
[----:B------:R-:W-:-:S07]  /*0380*/  IMAD.MOV.U32 R17, RZ, RZ, R21 ;  /* 0x000000ffff117224 */ /* 0x000fce00078e0015 */
[----:B------:R-:W-:-:S07]  /*0390*/  LEPC R20, `(.L_x_1) ;  /* 0x000000001014794e */ /* 0x000fce0000000000 */
[----:B012---:R-:W-:Y:S05]  /*03a0*/  CALL.ABS.NOINC R2 ;  /* 0x0000000002007343 */ /* 0x007fea0003c00000 */
.L_x_1:
[----:B------:R-:W0:Y:S01]  /*03b0*/  LDCU.64 UR4, c[0x4][0x20] ;  /* 0x01000400ff0477ac */ /* 0x000e220008000a00 */
[----:B------:R-:W-:Y:S01]  /*03c0*/  R2UR UR6, R18 ;  /* 0x00000000120672ca */ /* 0x000fe200000e0000 */
[----:B------:R-:W-:Y:S01]  /*03d0*/  IMAD.MOV.U32 R20, RZ, RZ, R16 ;  /* 0x000000ffff147224 */ /* 0x000fe200078e0010 */
[----:B------:R-:W-:Y:S02]  /*03e0*/  R2UR UR7, R19 ;  /* 0x00000000130772ca */ /* 0x000fe400000e0000 */
[----:B------:R-:W-:Y:S01]  /*03f0*/  MOV R21, R17 ;  /* 0x0000001100157202 */ /* 0x000fe20000000f00 */
[----:B0-----:R-:W-:-:S04]  /*0400*/  UIADD3 UR4, UP0, UPT, UR4, 0x10, URZ ;  /* 0x0000001004047890 */ /* 0x001fc8000ff1e0ff */
[----:B------:R-:W-:Y:S02]  /*0410*/  UIADD3.X UR5, UPT, UPT, URZ, UR5, URZ, UP0, !UPT ;  /* 0x00000005ff057290 */ /* 0x000fe400087fe4ff */
[----:B------:R-:W-:-:S04]  /*0420*/  IMAD.U32 R2, RZ, RZ, UR4 ;  /* 0x00000004ff027e24 */ /* 0x000fc8000f8e00ff */
[----:B------:R-:W-:-:S05]  /*0430*/  IMAD.U32 R3, RZ, RZ, UR5 ;  /* 0x00000005ff037e24 */ /* 0x000fca000f8e00ff */
[----:B------:R0:W-:Y:S04]  /*0440*/  ST.E.64 desc[UR6][R4.64], R2 ;  /* 0x0000000204007985 */ /* 0x0001e8000c101b06 */
[----:B------:R-:W2:Y:S04]  /*0450*/  LDL R16, [R1+0x4] ;  /* 0x0000040001107983 */ /* 0x000ea80000100800 */
[----:B------:R-:W2:Y:S04]  /*0460*/  LDL R17, [R1+0x8] ;  /* 0x0000080001117983 */ /* 0x000ea80000100800 */
[----:B------:R-:W2:Y:S04]  /*0470*/  LDL R18, [R1+0xc] ;  /* 0x00000c0001127983 */ /* 0x000ea80000100800 */
[----:B0-----:R-:W2:Y:S04]  /*0480*/  LDL R2, [R1] ;  /* 0x0000000001027983 */ /* 0x001ea80000100800 */
[----:B------:R0:W2:Y:S02]  /*0490*/  LDL R19, [R1+0x10] ;  /* 0x0000100001137983 */ /* 0x0000a40000100800 */
[----:B0-----:R-:W-:Y:S01]  /*04a0*/  IADD3 R1, PT, PT, R1, 0x18, RZ ;  /* 0x0000001801017810 */ /* 0x001fe20007ffe0ff */
[----:B--2---:R-:W-:Y:S06]  /*04b0*/  RET.REL.NODEC R20 `(_Z6runnerPFP4BasevE) ;  /* 0xfffffff814d07950 */ /* 0x004fec0003c3ffff */
        .type           $_Z6runnerPFP4BasevE$_ZN4Sub11fEv,@function
        .size           $_Z6runnerPFP4BasevE$_ZN4Sub11fEv,($_Z6runnerPFP4BasevE$_ZN4Sub21fEv - $_Z6runnerPFP4BasevE$_ZN4Sub11fEv)
$_Z6runnerPFP4BasevE$_ZN4Sub11fEv:
[----:B------:R-:W-:-:S05]  /*04c0*/  VIADD R1, R1, 0xfffffff0 ;  /* 0xfffffff001017836 */ /* 0x000fca0000000000 */
[----:B------:R-:W-:Y:S04]  /*04d0*/  STL [R1+0x8], R17 ;  /* 0x0000081101007387 */ /* 0x000fe80000100800 */
[----:B------:R-:W-:Y:S04]  /*04e0*/  STL [R1+0x4], R16 ;  /* 0x0000041001007387 */ /* 0x000fe80000100800 */
[----:B------:R0:W-:Y:S01]  /*04f0*/  STL [R1], R2 ;  /* 0x0000000201007387 */ /* 0x0001e20000100800 */
[----:B------:R-:W-:Y:S01]  /*0500*/  MOV R0, 0x0 ;  /* 0x0000000000007802 */ /* 0x000fe20000000f00 */
[----:B------:R-:W1:Y:S01]  /*0510*/  LDCU.64 UR4, c[0x4][0x30] ;  /* 0x01000600ff0477ac */ /* 0x000e620008000a00 */
[----:B------:R-:W-:-:S02]  /*0520*/  CS2R R6, SRZ ;  /* 0x0000000000067805 */ /* 0x000fc4000001ff00 */
[----:B0-----:R0:W2:Y:S01]  /*0530*/  LDC.64 R2, c[0x4][R0] ;  /* 0x0100000000027b82 */ /* 0x0010a20000000a00 */
[----:B-1----:R-:W-:Y:S01]  /*0540*/  IMAD.U32 R4, RZ, RZ, UR4 ;  /* 0x00000004ff047e24 */ /* 0x002fe2000f8e00ff */
[----:B------:R-:W-:Y:S01]  /*0550*/  MOV R5, UR5 ;  /* 0x0000000500057c02 */ /* 0x000fe20008000f00 */
[----:B------:R-:W-:Y:S02]  /*0560*/  IMAD.MOV.U32 R16, RZ, RZ, R20 ;  /* 0x000000ffff107224 */ /* 0x000fe400078e0014 */
[----:B0-----:R-:W-:-:S07]  /*0570*/  IMAD.MOV.U32 R17, RZ, RZ, R21 ;  /* 0x000000ffff117224 */ /* 0x001fce00078e0015 */
[----:B------:R-:W-:-:S07]  /*0580*/  LEPC R20, `(.L_x_2) ;  /* 0x000000001014794e */ /* 0x000fce0000000000 */
[----:B--2---:R-:W-:Y:S05]  /*0590*/  CALL.ABS.NOINC R2 ;  /* 0x0000000002007343 */ /* 0x004fea0003c00000 */
.L_x_2:
[----:B------:R-:W-:Y:S01]  /*05a0*/  MOV R20, R16 ;  /* 0x0000001000147202 */ /* 0x000fe20000000f00 */
[----:B------:R-:W-:Y:S01]  /*05b0*/  IMAD.MOV.U32 R21, RZ, RZ, R17 ;  /* 0x000000ffff157224 */ /* 0x000fe200078e0011 */
[----:B------:R-:W2:Y:S04]  /*05c0*/  LDL R2, [R1] ;  /* 0x0000000001027983 */ /* 0x000ea80000100800 */
[----:B------:R-:W2:Y:S04]  /*05d0*/  LDL R16, [R1+0x4] ;  /* 0x0000040001107983 */ /* 0x000ea80000100800 */
[----:B------:R0:W2:Y:S02]  /*05e0*/  LDL R17, [R1+0x8] ;  /* 0x0000080001117983 */ /* 0x0000a40000100800 */
[----:B0-----:R-:W-:Y:S01]  /*05f0*/  VIADD R1, R1, 0x10 ;  /* 0x0000001001017836 */ /* 0x001fe20000000000 */
[----:B--2---:R-:W-:Y:S06]  /*0600*/  RET.REL.NODEC R20 `(_Z6runnerPFP4BasevE) ;  /* 0xfffffff8147c7950 */ /* 0x004fec0003c3ffff */
        .type           $_Z6runnerPFP4BasevE$_ZN4Sub21fEv,@function
        .size           $_Z6runnerPFP4BasevE$_ZN4Sub21fEv,(.L_x_8 - $_Z6runnerPFP4BasevE$_ZN4Sub21fEv)
$_Z6runnerPFP4BasevE$_ZN4Sub21fEv:
[----:B------:R-:W-:-:S05]  /*0610*/  IADD3 R1, PT, PT, R1, -0x10, RZ ;  /* 0xfffffff001017810 */ /* 0x000fca0007ffe0ff */
[----:B------:R-:W-:Y:S04]  /*0620*/  STL [R1+0x8], R17 ;  /* 0x0000081101007387 */ /* 0x000fe80000100800 */
[----:B------:R-:W-:Y:S04]  /*0630*/  STL [R1+0x4], R16 ;  /* 0x0000041001007387 */ /* 0x000fe80000100800 */
[----:B------:R0:W-:Y:S01]  /*0640*/  STL [R1], R2 ;  /* 0x0000000201007387 */ /* 0x0001e20000100800 */
[----:B------:R-:W-:Y:S01]  /*0650*/  MOV R0, 0x0 ;  /* 0x0000000000007802 */ /* 0x000fe20000000f00 */
[----:B------:R-:W1:Y:S01]  /*0660*/  LDCU.64 UR4, c[0x4][0x38] ;  /* 0x01000700ff0477ac */ /* 0x000e620008000a00 */
[----:B------:R-:W-:-:S02]  /*0670*/  CS2R R6, SRZ ;  /* 0x0000000000067805 */ /* 0x000fc4000001ff00 */
[----:B0-----:R0:W2:Y:S01]  /*0680*/  LDC.64 R2, c[0x4][R0] ;  /* 0x0100000000027b82 */ /* 0x0010a20000000a00 */
[----:B-1----:R-:W-:Y:S02]  /*0690*/  IMAD.U32 R4, RZ, RZ, UR4 ;  /* 0x00000004ff047e24 */ /* 0x002fe4000f8e00ff */
[----:B------:R-:W-:Y:S01]  /*06a0*/  IMAD.U32 R5, RZ, RZ, UR5 ;  /* 0x00000005ff057e24 */ /* 0x000fe2000f8e00ff */
[----:B------:R-:W-:Y:S01]  /*06b0*/  MOV R16, R20 ;  /* 0x0000001400107202 */ /* 0x000fe20000000f00 */
[----:B0-----:R-:W-:-:S07]  /*06c0*/  IMAD.MOV.U32 R17, RZ, RZ, R21 ;  /* 0x000000ffff117224 */ /* 0x001fce00078e0015 */
[----:B------:R-:W-:-:S07]  /*06d0*/  LEPC R20, `(.L_x_3) ;  /* 0x000000001014794e */ /* 0x000fce0000000000 */
[----:B--2---:R-:W-:Y:S05]  /*06e0*/  CALL.ABS.NOINC R2 ;  /* 0x0000000002007343 */ /* 0x004fea0003c00000 */
.L_x_3:
[----:B------:R-:W-:Y:S01]  /*06f0*/  IMAD.MOV.U32 R20, RZ, RZ, R16 ;  /* 0x000000ffff147224 */ /* 0x000fe200078e0010 */
[----:B------:R-:W-:Y:S01]  /*0700*/  MOV R21, R17 ;  /* 0x0000001100157202 */ /* 0x000fe20000000f00 */
[----:B------:R-:W2:Y:S04]  /*0710*/  LDL R2, [R1] ;  /* 0x0000000001027983 */ /* 0x000ea80000100800 */
[----:B------:R-:W2:Y:S04]  /*0720*/  LDL R16, [R1+0x4] ;  /* 0x0000040001107983 */ /* 0x000ea80000100800 */
[----:B------:R0:W2:Y:S02]  /*0730*/  LDL R17, [R1+0x8] ;  /* 0x0000080001117983 */ /* 0x0000a40000100800 */
[----:B0-----:R-:W-:Y:S01]  /*0740*/  VIADD R1, R1, 0x10 ;  /* 0x0000001001017836 */ /* 0x001fe20000000000 */
[----:B--2---:R-:W-:Y:S06]  /*0750*/  RET.REL.NODEC R20 `(_Z6runnerPFP4BasevE) ;  /* 0xfffffff814287950 */ /* 0x004fec0003c3ffff */
.L_x_4:
[----:B------:R-:W-:-:S00]  /*0760*/  BRA `(.L_x_4) ;  /* 0xfffffffc00fc7947 */ /* 0x000fc0000383ffff */
[----:B------:R-:W-:-:S00]  /*0770*/  NOP ;  /* 0x0000000000007918 */ /* 0x000fc00000000000 */
        /* <DEDUP_REMOVED lines=8> */
.L_x_8:


//--------------------- .nv.global.init           --------------------------
	.section	.nv.global.init,"aw",@progbits
	.align	8
.nv.global.init:
	.type		Sub1_deviceCreate,@object
	.size		Sub1_deviceCreate,(Sub2_deviceCreate - Sub1_deviceCreate)
Sub1_deviceCreate:
        /*0000*/ 	.byte	0xc0, 0x00, 0x00, 0x00, 0x00, 0x00, 0x00, 0x00
	.type		Sub2_deviceCreate,@object
	.size		Sub2_deviceCreate,(_ZTV4Sub1 - Sub2_deviceCreate)
Sub2_deviceCreate:
        /*0008*/ 	.byte	0xc0, 0x02, 0x00, 0x00, 0x00, 0x00, 0x00, 0x00
	.type		_ZTV4Sub1,@object
	.size		_ZTV4Sub1,(_ZTV4Sub2 - _ZTV4Sub1)
_ZTV4Sub1:
        /*0010*/ 	.byte	0x00, 0x00, 0x00, 0x00, 0x00, 0x00, 0x00, 0x00, 0x00, 0x00, 0x00, 0x00, 0x00, 0x00, 0x00, 0x00
        /*0020*/ 	.byte	0xc0, 0x04, 0x00, 0x00, 0x00, 0x00, 0x00, 0x00
	.type		_ZTV4Sub2,@object
	.size		_ZTV4Sub2,($str - _ZTV4Sub2)
_ZTV4Sub2:
        /*0028*/ 	.byte	0x00, 0x00, 0x00, 0x00, 0x00, 0x00, 0x00, 0x00, 0x00, 0x00, 0x00, 0x00, 0x00, 0x00, 0x00, 0x00
        /*0038*/ 	.byte	0x10, 0x06, 0x00, 0x00, 0x00, 0x00, 0x00, 0x00
	.type		$str,@object
	.size		$str,($str$1 - $str)
$str:
        /*0040*/ 	.byte	0x68, 0x65, 0x6c, 0x6c, 0x6f, 0x20, 0x31, 0x21, 0x0a, 0x00
	.type		$str$1,@object
	.size		$str$1,(.L_5 - $str$1)
$str$1:
        /*004a*/ 	.byte	0x68, 0x65, 0x6c, 0x6c, 0x6f, 0x20, 0x32, 0x21, 0x0a, 0x00
.L_5:


//--------------------- .nv.shared.reserved.0     --------------------------
	.section	.nv.shared.reserved.0,"aw",@nobits
	.weak		__nv_reservedSMEM_offset_0_alias
	.size		__nv_reservedSMEM_offset_0_alias, 0, 64
	.other		__nv_reservedSMEM_offset_0_alias,@"STO_CUDA_RESERVED_SHARED STV_DEFAULT"
__nv_reservedSMEM_offset_0_alias:
	.zero		0
	.zero		64


//--------------------- .nv.constant0._Z6runnerPFP4BasevE --------------------------
	.section	.nv.constant0._Z6runnerPFP4BasevE,"a",@progbits
	.sectionflags	@""
	.align	4
.nv.constant0._Z6runnerPFP4BasevE:
	.zero		904


//--------------------- SYMBOLS --------------------------

	.type		.nv.reservedSmem.offset0,@object
	.size		.nv.reservedSmem.offset0,0x4
	.type		vprintf,@function
	.type		malloc,@function
